//
// Generated by NVIDIA NVVM Compiler
//
// Compiler Build ID: CL-36424714
// Cuda compilation tools, release 13.0, V13.0.88
// Based on NVVM 20.0.0
//

.version 9.0
.target sm_100
.address_size 64

	// .globl	gpu_prescan
.extern .shared .align 16 .b8 s_out[];

.visible .entry gpu_prescan(
	.param .u64 .ptr .align 1 gpu_prescan_param_0,
	.param .u64 .ptr .align 1 gpu_prescan_param_1,
	.param .u64 .ptr .align 1 gpu_prescan_param_2,
	.param .u32 gpu_prescan_param_3,
	.param .u32 gpu_prescan_param_4,
	.param .u32 gpu_prescan_param_5
)
{
	.reg .pred 	%p<13>;
	.reg .b32 	%r<93>;
	.reg .b64 	%rd<17>;

	ld.param.u64 	%rd4, [gpu_prescan_param_0];
	ld.param.u64 	%rd5, [gpu_prescan_param_1];
	ld.param.u64 	%rd3, [gpu_prescan_param_2];
	ld.param.u32 	%r23, [gpu_prescan_param_3];
	ld.param.u32 	%r25, [gpu_prescan_param_4];
	ld.param.u32 	%r24, [gpu_prescan_param_5];
	cvta.to.global.u64 	%rd1, %rd4;
	cvta.to.global.u64 	%rd2, %rd5;
	mov.u32 	%r1, %tid.x;
	mov.u32 	%r26, %ntid.x;
	add.s32 	%r2, %r1, %r26;
	shl.b32 	%r27, %r1, 2;
	mov.u32 	%r28, s_out;
	add.s32 	%r3, %r28, %r27;
	mov.b32 	%r29, 0;
	st.shared.u32 	[%r3], %r29;
	shl.b32 	%r30, %r26, 2;
	add.s32 	%r4, %r3, %r30;
	st.shared.u32 	[%r4], %r29;
	add.s32 	%r31, %r24, %r1;
	setp.ge.u32 	%p1, %r31, %r25;
	@%p1 bra 	$L__BB0_2;
	shl.b32 	%r32, %r24, 2;
	add.s32 	%r33, %r3, %r32;
	mov.b32 	%r34, 0;
	st.shared.u32 	[%r33], %r34;
$L__BB0_2:
	bar.sync 	0;
	mov.u32 	%r5, %ctaid.x;
	mul.lo.s32 	%r6, %r24, %r5;
	add.s32 	%r7, %r6, %r1;
	setp.ge.u32 	%p2, %r7, %r23;
	shr.u32 	%r35, %r1, 3;
	and.b32  	%r36, %r35, 124;
	add.s32 	%r8, %r3, %r36;
	shr.u32 	%r37, %r2, 3;
	and.b32  	%r38, %r37, 508;
	add.s32 	%r9, %r4, %r38;
	@%p2 bra 	$L__BB0_5;
	mul.wide.u32 	%rd6, %r7, 4;
	add.s64 	%rd7, %rd2, %rd6;
	ld.global.u32 	%r39, [%rd7];
	st.shared.u32 	[%r8], %r39;
	add.s32 	%r10, %r2, %r6;
	setp.ge.u32 	%p3, %r10, %r23;
	@%p3 bra 	$L__BB0_5;
	mul.wide.u32 	%rd8, %r10, 4;
	add.s64 	%rd9, %rd2, %rd8;
	ld.global.u32 	%r40, [%rd9];
	st.shared.u32 	[%r9], %r40;
$L__BB0_5:
	setp.lt.u32 	%p4, %r24, 2;
	mov.b32 	%r90, 1;
	@%p4 bra 	$L__BB0_10;
	shl.b32 	%r43, %r1, 1;
	or.b32  	%r11, %r43, 1;
	mov.b32 	%r90, 1;
	mov.u32 	%r88, %r24;
$L__BB0_7:
	shr.u32 	%r14, %r88, 1;
	bar.sync 	0;
	setp.ge.u32 	%p5, %r1, %r14;
	@%p5 bra 	$L__BB0_9;
	mul.lo.s32 	%r44, %r90, %r11;
	add.s32 	%r45, %r44, -1;
	add.s32 	%r46, %r44, %r90;
	add.s32 	%r47, %r45, %r90;
	shr.s32 	%r48, %r45, 5;
	add.s32 	%r49, %r48, %r44;
	shr.s32 	%r50, %r47, 5;
	add.s32 	%r51, %r50, %r46;
	shl.b32 	%r52, %r49, 2;
	add.s32 	%r54, %r28, %r52;
	ld.shared.u32 	%r55, [%r54+-4];
	shl.b32 	%r56, %r51, 2;
	add.s32 	%r57, %r28, %r56;
	ld.shared.u32 	%r58, [%r57+-4];
	add.s32 	%r59, %r58, %r55;
	st.shared.u32 	[%r57+-4], %r59;
$L__BB0_9:
	shl.b32 	%r90, %r90, 1;
	setp.gt.u32 	%p6, %r88, 3;
	mov.u32 	%r88, %r14;
	@%p6 bra 	$L__BB0_7;
$L__BB0_10:
	setp.ne.s32 	%p7, %r1, 0;
	@%p7 bra 	$L__BB0_12;
	add.s32 	%r60, %r24, -1;
	shr.u32 	%r61, %r60, 5;
	add.s32 	%r62, %r61, %r24;
	shl.b32 	%r63, %r62, 2;
	add.s32 	%r65, %r28, %r63;
	ld.shared.u32 	%r66, [%r65+-4];
	cvta.to.global.u64 	%rd10, %rd3;
	mul.wide.u32 	%rd11, %r5, 4;
	add.s64 	%rd12, %rd10, %rd11;
	st.global.u32 	[%rd12], %r66;
	mov.b32 	%r67, 0;
	st.shared.u32 	[%r65+-4], %r67;
$L__BB0_12:
	setp.lt.u32 	%p8, %r24, 2;
	@%p8 bra 	$L__BB0_17;
	shl.b32 	%r69, %r1, 1;
	or.b32  	%r17, %r69, 1;
	mov.b32 	%r91, 1;
$L__BB0_14:
	shr.s32 	%r90, %r90, 1;
	bar.sync 	0;
	setp.ge.s32 	%p9, %r1, %r91;
	@%p9 bra 	$L__BB0_16;
	mul.lo.s32 	%r70, %r90, %r17;
	add.s32 	%r71, %r70, -1;
	add.s32 	%r72, %r70, %r90;
	add.s32 	%r73, %r71, %r90;
	shr.s32 	%r74, %r71, 5;
	add.s32 	%r75, %r74, %r70;
	shr.s32 	%r76, %r73, 5;
	add.s32 	%r77, %r76, %r72;
	shl.b32 	%r78, %r75, 2;
	add.s32 	%r80, %r28, %r78;
	ld.shared.u32 	%r81, [%r80+-4];
	shl.b32 	%r82, %r77, 2;
	add.s32 	%r83, %r28, %r82;
	ld.shared.u32 	%r84, [%r83+-4];
	st.shared.u32 	[%r80+-4], %r84;
	add.s32 	%r85, %r84, %r81;
	st.shared.u32 	[%r83+-4], %r85;
$L__BB0_16:
	shl.b32 	%r91, %r91, 1;
	setp.lt.u32 	%p10, %r91, %r24;
	@%p10 bra 	$L__BB0_14;
$L__BB0_17:
	setp.ge.u32 	%p11, %r7, %r23;
	bar.sync 	0;
	@%p11 bra 	$L__BB0_20;
	ld.shared.u32 	%r86, [%r8];
	mul.wide.u32 	%rd13, %r7, 4;
	add.s64 	%rd14, %rd1, %rd13;
	st.global.u32 	[%rd14], %r86;
	add.s32 	%r22, %r2, %r6;
	setp.ge.u32 	%p12, %r22, %r23;
	@%p12 bra 	$L__BB0_20;
	ld.shared.u32 	%r87, [%r9];
	mul.wide.u32 	%rd15, %r22, 4;
	add.s64 	%rd16, %rd1, %rd15;
	st.global.u32 	[%rd16], %r87;
$L__BB0_20:
	ret;

}
	// .globl	gpu_add_block_sums
.visible .entry gpu_add_block_sums(
	.param .u64 .ptr .align 1 gpu_add_block_sums_param_0,
	.param .u64 .ptr .align 1 gpu_add_block_sums_param_1,
	.param .u64 gpu_add_block_sums_param_2
)
{
	.reg .pred 	%p<3>;
	.reg .b32 	%r<14>;
	.reg .b64 	%rd<14>;

	ld.param.u64 	%rd5, [gpu_add_block_sums_param_0];
	ld.param.u64 	%rd6, [gpu_add_block_sums_param_1];
	ld.param.u64 	%rd4, [gpu_add_block_sums_param_2];
	cvta.to.global.u64 	%rd1, %rd5;
	cvta.to.global.u64 	%rd7, %rd6;
	mov.u32 	%r3, %ctaid.x;
	mul.wide.u32 	%rd8, %r3, 4;
	add.s64 	%rd9, %rd7, %rd8;
	ld.global.u32 	%r1, [%rd9];
	mov.u32 	%r2, %ntid.x;
	mul.lo.s32 	%r4, %r3, %r2;
	shl.b32 	%r5, %r4, 1;
	mov.u32 	%r6, %tid.x;
	add.s32 	%r7, %r5, %r6;
	cvt.u64.u32 	%rd2, %r7;
	setp.le.u64 	%p1, %rd4, %rd2;
	@%p1 bra 	$L__BB1_3;
	cvt.u32.u64 	%r8, %rd2;
	shl.b64 	%rd10, %rd2, 2;
	add.s64 	%rd11, %rd1, %rd10;
	ld.global.u32 	%r9, [%rd11];
	add.s32 	%r10, %r9, %r1;
	st.global.u32 	[%rd11], %r10;
	add.s32 	%r11, %r8, %r2;
	cvt.u64.u32 	%rd3, %r11;
	setp.le.u64 	%p2, %rd4, %rd3;
	@%p2 bra 	$L__BB1_3;
	shl.b64 	%rd12, %rd3, 2;
	add.s64 	%rd13, %rd1, %rd12;
	ld.global.u32 	%r12, [%rd13];
	add.s32 	%r13, %r12, %r1;
	st.global.u32 	[%rd13], %r13;
$L__BB1_3:
	ret;

}


// ===== COMPILED SASS (sm_100) =====

	.target	sm_100

	.elftype	@"ET_EXEC"


//--------------------- .note.nv.tkinfo           --------------------------
	.section	.note.nv.tkinfo,"",@"SHT_NOTE"
	.sectionflags	@"SHF_NOTE_NV_TKINFO"
	.tkinfo
        /*0018*/ 	.word	0x00000002
        /*0030*/ 	.string	""
        /*0030*/ 	.string	"ptxas"
        /*0030*/ 	.string	"Cuda compilation tools, release 13.0, V13.0.88"
        /*0030*/ 	.string	"Build cuda_13.0.r13.0/compiler.36424714_0"
        /*0030*/ 	.string	"-arch sm_100 -m 64 "



//--------------------- .note.nv.cuinfo           --------------------------
	.section	.note.nv.cuinfo,"",@"SHT_NOTE"
	.sectionflags	@"SHF_NOTE_NV_CUINFO"
        /*0018*/ 	.short	0x0002
        /*001a*/ 	.short	0x0064
        /*001c*/ 	.short	0x0082
	.zero		2


//--------------------- .nv.info                  --------------------------
	.section	.nv.info,"",@"SHT_CUDA_INFO"
	.align	4


	//----- nvinfo : EIATTR_REGCOUNT
	.align		4
        /*0000*/ 	.byte	0x04, 0x2f
        /*0002*/ 	.short	(.L_1 - .L_0)
	.align		4
.L_0:
        /*0004*/ 	.word	index@(gpu_prescan)
        /*0008*/ 	.word	0x0000000f


	//----- nvinfo : EIATTR_FRAME_SIZE
	.align		4
.L_1:
        /*000c*/ 	.byte	0x04, 0x11
        /*000e*/ 	.short	(.L_3 - .L_2)
	.align		4
.L_2:
        /*0010*/ 	.word	index@(gpu_prescan)
        /*0014*/ 	.word	0x00000000


	//----- nvinfo : EIATTR_REGCOUNT
	.align		4
.L_3:
        /*0018*/ 	.byte	0x04, 0x2f
        /*001a*/ 	.short	(.L_5 - .L_4)
	.align		4
.L_4:
        /*001c*/ 	.word	index@(gpu_add_block_sums)
        /*0020*/ 	.word	0x0000000a


	//----- nvinfo : EIATTR_FRAME_SIZE
	.align		4
.L_5:
        /*0024*/ 	.byte	0x04, 0x11
        /*0026*/ 	.short	(.L_7 - .L_6)
	.align		4
.L_6:
        /*0028*/ 	.word	index@(gpu_add_block_sums)
        /*002c*/ 	.word	0x00000000


	//----- nvinfo : EIATTR_MIN_STACK_SIZE
	.align		4
.L_7:
        /*0030*/ 	.byte	0x04, 0x12
        /*0032*/ 	.short	(.L_9 - .L_8)
	.align		4
.L_8:
        /*0034*/ 	.word	index@(gpu_add_block_sums)
        /*0038*/ 	.word	0x00000000


	//----- nvinfo : EIATTR_MIN_STACK_SIZE
	.align		4
.L_9:
        /*003c*/ 	.byte	0x04, 0x12
        /*003e*/ 	.short	(.L_11 - .L_10)
	.align		4
.L_10:
        /*0040*/ 	.word	index@(gpu_prescan)
        /*0044*/ 	.word	0x00000000
.L_11:


//--------------------- .nv.compat                --------------------------
	.section	.nv.compat,"",@"SHT_CUDA_COMPAT_INFO"
	.align	4
        /*0000*/ 	.byte	0x02, 0x09, 0x00, 0x00, 0x02, 0x02, 0x01, 0x00, 0x02, 0x05, 0x05, 0x00, 0x03, 0x07, 0x01, 0x01
        /*0010*/ 	.byte	0x02, 0x03, 0x00, 0x00, 0x02, 0x06, 0x01, 0x00, 0x04, 0x0b, 0x08, 0x00, 0x09, 0x00, 0x00, 0x00
        /*0020*/ 	.byte	0x00, 0x00, 0x00, 0x00


//--------------------- .nv.info.gpu_add_block_sums --------------------------
	.section	.nv.info.gpu_add_block_sums,"",@"SHT_CUDA_INFO"
	.sectionflags	@""
	.align	4


	//----- nvinfo : EIATTR_CUDA_API_VERSION
	.align		4
        /*0000*/ 	.byte	0x04, 0x37
        /*0002*/ 	.short	(.L_13 - .L_12)
.L_12:
        /*0004*/ 	.word	0x00000082


	//----- nvinfo : EIATTR_KPARAM_INFO
	.align		4
.L_13:
        /*0008*/ 	.byte	0x04, 0x17
        /*000a*/ 	.short	(.L_15 - .L_14)
.L_14:
        /*000c*/ 	.word	0x00000000
        /*0010*/ 	.short	0x0002
        /*0012*/ 	.short	0x0010
        /*0014*/ 	.byte	0x00, 0xf0, 0x21, 0x00


	//----- nvinfo : EIATTR_KPARAM_INFO
	.align		4
.L_15:
        /*0018*/ 	.byte	0x04, 0x17
        /*001a*/ 	.short	(.L_17 - .L_16)
.L_16:
        /*001c*/ 	.word	0x00000000
        /*0020*/ 	.short	0x0001
        /*0022*/ 	.short	0x0008
        /*0024*/ 	.byte	0x00, 0xf5, 0x21, 0x00


	//----- nvinfo : EIATTR_KPARAM_INFO
	.align		4
.L_17:
        /*0028*/ 	.byte	0x04, 0x17
        /*002a*/ 	.short	(.L_19 - .L_18)
.L_18:
        /*002c*/ 	.word	0x00000000
        /*0030*/ 	.short	0x0000
        /*0032*/ 	.short	0x0000
        /*0034*/ 	.byte	0x00, 0xf5, 0x21, 0x00


	//----- nvinfo : EIATTR_SPARSE_MMA_MASK
	.align		4
.L_19:
        /*0038*/ 	.byte	0x03, 0x50
        /*003a*/ 	.short	0x0000


	//----- nvinfo : EIATTR_MAXREG_COUNT
	.align		4
        /*003c*/ 	.byte	0x03, 0x1b
        /*003e*/ 	.short	0x00ff


	//----- nvinfo : EIATTR_MERCURY_ISA_VERSION
	.align		4
        /*0040*/ 	.byte	0x03, 0x5f
        /*0042*/ 	.short	0x0101


	//----- nvinfo : EIATTR_VRC_CTA_INIT_COUNT
	.align		4
        /*0044*/ 	.byte	0x02, 0x4a
	.zero		1
	.zero		1


	//----- nvinfo : EIATTR_EXIT_INSTR_OFFSETS
	.align		4
        /*0048*/ 	.byte	0x04, 0x1c
        /*004a*/ 	.short	(.L_21 - .L_20)


	//   ....[0]....
.L_20:
        /*004c*/ 	.word	0x000000a0


	//   ....[1]....
        /*0050*/ 	.word	0x00000170


	//   ....[2]....
        /*0054*/ 	.word	0x000001d0


	//----- nvinfo : EIATTR_CBANK_PARAM_SIZE
	.align		4
.L_21:
        /*0058*/ 	.byte	0x03, 0x19
        /*005a*/ 	.short	0x0018


	//----- nvinfo : EIATTR_PARAM_CBANK
	.align		4
        /*005c*/ 	.byte	0x04, 0x0a
        /*005e*/ 	.short	(.L_23 - .L_22)
	.align		4
.L_22:
        /*0060*/ 	.word	index@(.nv.constant0.gpu_add_block_sums)
        /*0064*/ 	.short	0x0380
        /*0066*/ 	.short	0x0018


	//----- nvinfo : EIATTR_SW_WAR
	.align		4
.L_23:
        /*0068*/ 	.byte	0x04, 0x36
        /*006a*/ 	.short	(.L_25 - .L_24)
.L_24:
        /*006c*/ 	.word	0x00000008
.L_25:


//--------------------- .nv.info.gpu_prescan      --------------------------
	.section	.nv.info.gpu_prescan,"",@"SHT_CUDA_INFO"
	.sectionflags	@""
	.align	4


	//----- nvinfo : EIATTR_CUDA_API_VERSION
	.align		4
        /*0000*/ 	.byte	0x04, 0x37
        /*0002*/ 	.short	(.L_27 - .L_26)
.L_26:
        /*0004*/ 	.word	0x00000082


	//----- nvinfo : EIATTR_KPARAM_INFO
	.align		4
.L_27:
        /*0008*/ 	.byte	0x04, 0x17
        /*000a*/ 	.short	(.L_29 - .L_28)
.L_28:
        /*000c*/ 	.word	0x00000000
        /*0010*/ 	.short	0x0005
        /*0012*/ 	.short	0x0020
        /*0014*/ 	.byte	0x00, 0xf0, 0x11, 0x00


	//----- nvinfo : EIATTR_KPARAM_INFO
	.align		4
.L_29:
        /*0018*/ 	.byte	0x04, 0x17
        /*001a*/ 	.short	(.L_31 - .L_30)
.L_30:
        /*001c*/ 	.word	0x00000000
        /*0020*/ 	.short	0x0004
        /*0022*/ 	.short	0x001c
        /*0024*/ 	.byte	0x00, 0xf0, 0x11, 0x00


	//----- nvinfo : EIATTR_KPARAM_INFO
	.align		4
.L_31:
        /*0028*/ 	.byte	0x04, 0x17
        /*002a*/ 	.short	(.L_33 - .L_32)
.L_32:
        /*002c*/ 	.word	0x00000000
        /*0030*/ 	.short	0x0003
        /*0032*/ 	.short	0x0018
        /*0034*/ 	.byte	0x00, 0xf0, 0x11, 0x00


	//----- nvinfo : EIATTR_KPARAM_INFO
	.align		4
.L_33:
        /*0038*/ 	.byte	0x04, 0x17
        /*003a*/ 	.short	(.L_35 - .L_34)
.L_34:
        /*003c*/ 	.word	0x00000000
        /*0040*/ 	.short	0x0002
        /*0042*/ 	.short	0x0010
        /*0044*/ 	.byte	0x00, 0xf5, 0x21, 0x00


	//----- nvinfo : EIATTR_KPARAM_INFO
	.align		4
.L_35:
        /*0048*/ 	.byte	0x04, 0x17
        /*004a*/ 	.short	(.L_37 - .L_36)
.L_36:
        /*004c*/ 	.word	0x00000000
        /*0050*/ 	.short	0x0001
        /*0052*/ 	.short	0x0008
        /*0054*/ 	.byte	0x00, 0xf5, 0x21, 0x00


	//----- nvinfo : EIATTR_KPARAM_INFO
	.align		4
.L_37:
        /*0058*/ 	.byte	0x04, 0x17
        /*005a*/ 	.short	(.L_39 - .L_38)
.L_38:
        /*005c*/ 	.word	0x00000000
        /*0060*/ 	.short	0x0000
        /*0062*/ 	.short	0x0000
        /*0064*/ 	.byte	0x00, 0xf5, 0x21, 0x00


	//----- nvinfo : EIATTR_SPARSE_MMA_MASK
	.align		4
.L_39:
        /*0068*/ 	.byte	0x03, 0x50
        /*006a*/ 	.short	0x0000


	//----- nvinfo : EIATTR_MAXREG_COUNT
	.align		4
        /*006c*/ 	.byte	0x03, 0x1b
        /*006e*/ 	.short	0x00ff


	//----- nvinfo : EIATTR_NUM_BARRIERS
	.align		4
        /*0070*/ 	.byte	0x02, 0x4c
        /*0072*/ 	.byte	0x01
	.zero		1


	//----- nvinfo : EIATTR_MERCURY_ISA_VERSION
	.align		4
        /*0074*/ 	.byte	0x03, 0x5f
        /*0076*/ 	.short	0x0101


	//----- nvinfo : EIATTR_VRC_CTA_INIT_COUNT
	.align		4
        /*0078*/ 	.byte	0x02, 0x4a
	.zero		1
	.zero		1


	//----- nvinfo : EIATTR_EXIT_INSTR_OFFSETS
	.align		4
        /*007c*/ 	.byte	0x04, 0x1c
        /*007e*/ 	.short	(.L_41 - .L_40)


	//   ....[0]....
.L_40:
        /*0080*/ 	.word	0x00000710


	//   ....[1]....
        /*0084*/ 	.word	0x00000780


	//   ....[2]....
        /*0088*/ 	.word	0x000007c0


	//----- nvinfo : EIATTR_CRS_STACK_SIZE
	.align		4
.L_41:
        /*008c*/ 	.byte	0x04, 0x1e
        /*008e*/ 	.short	(.L_43 - .L_42)
.L_42:
        /*0090*/ 	.word	0x00000000


	//----- nvinfo : EIATTR_CBANK_PARAM_SIZE
	.align		4
.L_43:
        /*0094*/ 	.byte	0x03, 0x19
        /*0096*/ 	.short	0x0024


	//----- nvinfo : EIATTR_PARAM_CBANK
	.align		4
        /*0098*/ 	.byte	0x04, 0x0a
        /*009a*/ 	.short	(.L_45 - .L_44)
	.align		4
.L_44:
        /*009c*/ 	.word	index@(.nv.constant0.gpu_prescan)
        /*00a0*/ 	.short	0x0380
        /*00a2*/ 	.short	0x0024


	//----- nvinfo : EIATTR_SW_WAR
	.align		4
.L_45:
        /*00a4*/ 	.byte	0x04, 0x36
        /*00a6*/ 	.short	(.L_47 - .L_46)
.L_46:
        /*00a8*/ 	.word	0x00000008
.L_47:


//--------------------- .nv.callgraph             --------------------------
	.section	.nv.callgraph,"",@"SHT_CUDA_CALLGRAPH"
	.align	4
	.sectionentsize	8
	.align		4
        /*0000*/ 	.word	0x00000000
	.align		4
        /*0004*/ 	.word	0xffffffff
	.align		4
        /*0008*/ 	.word	0x00000000
	.align		4
        /*000c*/ 	.word	0xfffffffe
	.align		4
        /*0010*/ 	.word	0x00000000
	.align		4
        /*0014*/ 	.word	0xfffffffd
	.align		4
        /*0018*/ 	.word	0x00000000
	.align		4
        /*001c*/ 	.word	0xfffffffc


//--------------------- .text.gpu_add_block_sums  --------------------------
	.section	.text.gpu_add_block_sums,"ax",@progbits
	.align	128
        .global         gpu_add_block_sums
        .type           gpu_add_block_sums,@function
        .size           gpu_add_block_sums,(.L_x_14 - gpu_add_block_sums)
        .other          gpu_add_block_sums,@"STO_CUDA_ENTRY STV_DEFAULT"
gpu_add_block_sums:
.text.gpu_add_block_sums:
[----:B------:R-:W-:Y:S01]  /*0000*/  LDC R1, c[0x0][0x37c] ;  /* 0x0000df00ff017b82 */ /* 0x000fe20000000800 */
[----:B------:R-:W0:Y:S01]  /*0010*/  S2R R5, SR_CTAID.X ;  /* 0x0000000000057919 */ /* 0x000e220000002500 */
[----:B------:R-:W0:Y:S01]  /*0020*/  LDCU UR6, c[0x0][0x360] ;  /* 0x00006c00ff0677ac */ /* 0x000e220008000800 */
[----:B------:R-:W1:Y:S01]  /*0030*/  S2R R3, SR_TID.X ;  /* 0x0000000000037919 */ /* 0x000e620000002100 */
[----:B------:R-:W2:Y:S01]  /*0040*/  LDCU.64 UR8, c[0x0][0x390] ;  /* 0x00007200ff0877ac */ /* 0x000ea20008000a00 */
[----:B0-----:R-:W-:-:S04]  /*0050*/  IMAD R0, R5, UR6, RZ ;  /* 0x0000000605007c24 */ /* 0x001fc8000f8e02ff */
[----:B-1----:R-:W-:Y:S02]  /*0060*/  IMAD R6, R0, 0x2, R3 ;  /* 0x0000000200067824 */ /* 0x002fe400078e0203 */
[----:B------:R-:W0:Y:S03]  /*0070*/  LDC.64 R2, c[0x0][0x388] ;  /* 0x0000e200ff027b82 */ /* 0x000e260000000a00 */
[----:B--2---:R-:W-:-:S04]  /*0080*/  ISETP.GE.U32.AND P0, PT, R6, UR8, PT ;  /* 0x0000000806007c0c */ /* 0x004fc8000bf06070 */
[----:B------:R-:W-:-:S13]  /*0090*/  ISETP.GE.U32.AND.EX P0, PT, RZ, UR9, PT, P0 ;  /* 0x00000009ff007c0c */ /* 0x000fda000bf06100 */
[----:B------:R-:W-:Y:S05]  /*00a0*/  @P0 EXIT ;  /* 0x000000000000094d */ /* 0x000fea0003800000 */
[----:B------:R-:W1:Y:S01]  /*00b0*/  LDCU.64 UR10, c[0x0][0x380] ;  /* 0x00007000ff0a77ac */ /* 0x000e620008000a00 */
[----:B0-----:R-:W-:Y:S01]  /*00c0*/  IMAD.WIDE.U32 R2, R5, 0x4, R2 ;  /* 0x0000000405027825 */ /* 0x001fe200078e0002 */
[----:B------:R-:W0:Y:S01]  /*00d0*/  LDCU.64 UR4, c[0x0][0x358] ;  /* 0x00006b00ff0477ac */ /* 0x000e220008000a00 */
[----:B-1----:R-:W-:-:S04]  /*00e0*/  LEA R4, P0, R6, UR10, 0x2 ;  /* 0x0000000a06047c11 */ /* 0x002fc8000f8010ff */
[C---:B------:R-:W-:Y:S01]  /*00f0*/  LEA.HI.X R5, R6.reuse, UR11, RZ, 0x2, P0 ;  /* 0x0000000b06057c11 */ /* 0x040fe200080f14ff */
[----:B0-----:R-:W2:Y:S04]  /*0100*/  LDG.E R0, desc[UR4][R2.64] ;  /* 0x0000000402007981 */ /* 0x001ea8000c1e1900 */
[----:B------:R-:W2:Y:S01]  /*0110*/  LDG.E R7, desc[UR4][R4.64] ;  /* 0x0000000404077981 */ /* 0x000ea2000c1e1900 */
[----:B------:R-:W-:-:S05]  /*0120*/  VIADD R6, R6, UR6 ;  /* 0x0000000606067c36 */ /* 0x000fca0008000000 */
[----:B------:R-:W-:-:S04]  /*0130*/  ISETP.GE.U32.AND P0, PT, R6, UR8, PT ;  /* 0x0000000806007c0c */ /* 0x000fc8000bf06070 */
[----:B------:R-:W-:Y:S01]  /*0140*/  ISETP.GE.U32.AND.EX P0, PT, RZ, UR9, PT, P0 ;  /* 0x00000009ff007c0c */ /* 0x000fe2000bf06100 */
[----:B--2---:R-:W-:-:S05]  /*0150*/  IMAD.IADD R7, R0, 0x1, R7 ;  /* 0x0000000100077824 */ /* 0x004fca00078e0207 */
[----:B------:R0:W-:Y:S07]  /*0160*/  STG.E desc[UR4][R4.64], R7 ;  /* 0x0000000704007986 */ /* 0x0001ee000c101904 */
[----:B------:R-:W-:Y:S05]  /*0170*/  @P0 EXIT ;  /* 0x000000000000094d */ /* 0x000fea0003800000 */
[----:B------:R-:W-:-:S04]  /*0180*/  LEA R2, P0, R6, UR10, 0x2 ;  /* 0x0000000a06027c11 */ /* 0x000fc8000f8010ff */
[----:B------:R-:W-:-:S05]  /*0190*/  LEA.HI.X R3, R6, UR11, RZ, 0x2, P0 ;  /* 0x0000000b06037c11 */ /* 0x000fca00080f14ff */
[----:B0-----:R-:W2:Y:S02]  /*01a0*/  LDG.E R5, desc[UR4][R2.64] ;  /* 0x0000000402057981 */ /* 0x001ea4000c1e1900 */
[----:B--2---:R-:W-:-:S05]  /*01b0*/  IMAD.IADD R5, R0, 0x1, R5 ;  /* 0x0000000100057824 */ /* 0x004fca00078e0205 */
[----:B------:R-:W-:Y:S01]  /*01c0*/  STG.E desc[UR4][R2.64], R5 ;  /* 0x0000000502007986 */ /* 0x000fe2000c101904 */
[----:B------:R-:W-:Y:S05]  /*01d0*/  EXIT ;  /* 0x000000000000794d */ /* 0x000fea0003800000 */
.L_x_0:
[----:B------:R-:W-:-:S00]  /*01e0*/  BRA `(.L_x_0) ;  /* 0xfffffffc00fc7947 */ /* 0x000fc0000383ffff */
[----:B------:R-:W-:-:S00]  /*01f0*/  NOP ;  /* 0x0000000000007918 */ /* 0x000fc00000000000 */
        /* <DEDUP_REMOVED lines=8> */
.L_x_14:


//--------------------- .text.gpu_prescan         --------------------------
	.section	.text.gpu_prescan,"ax",@progbits
	.align	128
        .global         gpu_prescan
        .type           gpu_prescan,@function
        .size           gpu_prescan,(.L_x_15 - gpu_prescan)
        .other          gpu_prescan,@"STO_CUDA_ENTRY STV_DEFAULT"
gpu_prescan:
.text.gpu_prescan:
[----:B------:R-:W-:Y:S01]  /*0000*/  LDC R1, c[0x0][0x37c] ;  /* 0x0000df00ff017b82 */ /* 0x000fe20000000800 */
[----:B------:R-:W0:Y:S07]  /*0010*/  S2R R5, SR_TID.X ;  /* 0x0000000000057919 */ /* 0x000e2e0000002100 */
[----:B------:R-:W0:Y:S01]  /*0020*/  LDC R12, c[0x0][0x3a0] ;  /* 0x0000e800ff0c7b82 */ /* 0x000e220000000800 */
[----:B------:R-:W1:Y:S01]  /*0030*/  LDCU UR4, c[0x0][0x39c] ;  /* 0x00007380ff0477ac */ /* 0x000e620008000800 */
[----:B------:R-:W-:Y:S01]  /*0040*/  BSSY.RECONVERGENT B0, `(.L_x_1) ;  /* 0x0000025000007945 */ /* 0x000fe20003800200 */
[----:B------:R-:W2:Y:S01]  /*0050*/  S2R R0, SR_CTAID.X ;  /* 0x0000000000007919 */ /* 0x000ea20000002500 */
[----:B------:R-:W3:Y:S04]  /*0060*/  LDCU.64 UR10, c[0x0][0x358] ;  /* 0x00006b00ff0a77ac */ /* 0x000ee80008000a00 */
[----:B------:R-:W4:Y:S08]  /*0070*/  S2UR UR5, SR_CgaCtaId ;  /* 0x00000000000579c3 */ /* 0x000f300000008800 */
[----:B------:R-:W5:Y:S01]  /*0080*/  LDC R3, c[0x0][0x360] ;  /* 0x0000d800ff037b82 */ /* 0x000f620000000800 */
[----:B0-----:R-:W-:Y:S01]  /*0090*/  IMAD.IADD R2, R5, 0x1, R12 ;  /* 0x0000000105027824 */ /* 0x001fe200078e020c */
[----:B------:R-:W-:-:S04]  /*00a0*/  SHF.R.U32.HI R8, RZ, 0x3, R5 ;  /* 0x00000003ff087819 */ /* 0x000fc80000011605 */
[----:B-1----:R-:W-:Y:S01]  /*00b0*/  ISETP.GE.U32.AND P0, PT, R2, UR4, PT ;  /* 0x0000000402007c0c */ /* 0x002fe2000bf06070 */
[----:B------:R-:W-:Y:S01]  /*00c0*/  UMOV UR4, 0x400 ;  /* 0x0000040000047882 */ /* 0x000fe20000000000 */
[----:B--2---:R-:W-:Y:S01]  /*00d0*/  IMAD R2, R0, R12, R5 ;  /* 0x0000000c00027224 */ /* 0x004fe200078e0205 */
[----:B----4-:R-:W-:Y:S01]  /*00e0*/  ULEA UR4, UR5, UR4, 0x18 ;  /* 0x0000000405047291 */ /* 0x010fe2000f8ec0ff */
[----:B------:R-:W-:Y:S01]  /*00f0*/  LOP3.LUT R9, R8, 0x7c, RZ, 0xc0, !PT ;  /* 0x0000007c08097812 */ /* 0x000fe200078ec0ff */
[----:B------:R-:W0:Y:S04]  /*0100*/  LDCU UR5, c[0x0][0x398] ;  /* 0x00007300ff0577ac */ /* 0x000e280008000800 */
[----:B------:R-:W-:-:S05]  /*0110*/  LEA R6, R5, UR4, 0x2 ;  /* 0x0000000405067c11 */ /* 0x000fca000f8e10ff */
[--C-:B-----5:R-:W-:Y:S01]  /*0120*/  IMAD R4, R3, 0x4, R6.reuse ;  /* 0x0000000403047824 */ /* 0x120fe200078e0206 */
[----:B------:R1:W-:Y:S01]  /*0130*/  STS [R6], RZ ;  /* 0x000000ff06007388 */ /* 0x0003e20000000800 */
[----:B------:R-:W-:Y:S02]  /*0140*/  IMAD.IADD R3, R5, 0x1, R3 ;  /* 0x0000000105037824 */ /* 0x000fe400078e0203 */
[----:B------:R-:W-:Y:S01]  /*0150*/  @!P0 IMAD R7, R12, 0x4, R6 ;  /* 0x000000040c078824 */ /* 0x000fe200078e0206 */
[----:B------:R2:W-:Y:S02]  /*0160*/  STS [R4], RZ ;  /* 0x000000ff04007388 */ /* 0x0005e40000000800 */
[----:B------:R-:W-:Y:S02]  /*0170*/  SHF.R.U32.HI R10, RZ, 0x3, R3 ;  /* 0x00000003ff0a7819 */ /* 0x000fe40000011603 */
[----:B0-----:R-:W-:Y:S01]  /*0180*/  ISETP.GE.U32.AND P1, PT, R2, UR5, PT ;  /* 0x0000000502007c0c */ /* 0x001fe2000bf26070 */
[----:B------:R0:W-:Y:S01]  /*0190*/  @!P0 STS [R7], RZ ;  /* 0x000000ff07008388 */ /* 0x0001e20000000800 */
[----:B------:R-:W-:Y:S01]  /*01a0*/  LOP3.LUT R11, R10, 0x1fc, RZ, 0xc0, !PT ;  /* 0x000001fc0a0b7812 */ /* 0x000fe200078ec0ff */
[----:B-1----:R-:W-:Y:S01]  /*01b0*/  IMAD.IADD R6, R6, 0x1, R9 ;  /* 0x0000000106067824 */ /* 0x002fe200078e0209 */
[----:B------:R-:W-:Y:S01]  /*01c0*/  BAR.SYNC.DEFER_BLOCKING 0x0 ;  /* 0x0000000000007b1d */ /* 0x000fe20000010000 */
[----:B------:R-:W-:-:S02]  /*01d0*/  ISETP.GE.U32.AND P0, PT, R12, 0x2, PT ;  /* 0x000000020c00780c */ /* 0x000fc40003f06070 */
[----:B--2---:R-:W-:-:S06]  /*01e0*/  IMAD.IADD R4, R4, 0x1, R11 ;  /* 0x0000000104047824 */ /* 0x004fcc00078e020b */
[----:B0--3--:R-:W-:Y:S05]  /*01f0*/  @P1 BRA `(.L_x_2) ;  /* 0x0000000000241947 */ /* 0x009fea0003800000 */
[----:B------:R-:W0:Y:S01]  /*0200*/  LDC.64 R10, c[0x0][0x388] ;  /* 0x0000e200ff0a7b82 */ /* 0x000e220000000a00 */
[----:B------:R-:W-:-:S05]  /*0210*/  IMAD R7, R0, R12, R3 ;  /* 0x0000000c00077224 */ /* 0x000fca00078e0203 */
[----:B------:R-:W-:Y:S01]  /*0220*/  ISETP.GE.U32.AND P1, PT, R7, UR5, PT ;  /* 0x0000000507007c0c */ /* 0x000fe2000bf26070 */
[----:B0-----:R-:W-:-:S12]  /*0230*/  IMAD.WIDE.U32 R8, R2, 0x4, R10 ;  /* 0x0000000402087825 */ /* 0x001fd800078e000a */
[----:B------:R-:W-:Y:S01]  /*0240*/  @!P1 IMAD.WIDE.U32 R10, R7, 0x4, R10 ;  /* 0x00000004070a9825 */ /* 0x000fe200078e000a */
[----:B------:R-:W2:Y:S05]  /*0250*/  LDG.E R9, desc[UR10][R8.64] ;  /* 0x0000000a08097981 */ /* 0x000eaa000c1e1900 */
[----:B------:R-:W3:Y:S04]  /*0260*/  @!P1 LDG.E R11, desc[UR10][R10.64] ;  /* 0x0000000a0a0b9981 */ /* 0x000ee8000c1e1900 */
[----:B--2---:R0:W-:Y:S04]  /*0270*/  STS [R6], R9 ;  /* 0x0000000906007388 */ /* 0x0041e80000000800 */
[----:B---3--:R0:W-:Y:S02]  /*0280*/  @!P1 STS [R4], R11 ;  /* 0x0000000b04009388 */ /* 0x0081e40000000800 */
.L_x_2:
[----:B------:R-:W-:Y:S05]  /*0290*/  BSYNC.RECONVERGENT B0 ;  /* 0x0000000000007941 */ /* 0x000fea0003800200 */
.L_x_1:
[----:B------:R-:W-:Y:S01]  /*02a0*/  UMOV UR8, 0x1 ;  /* 0x0000000100087882 */ /* 0x000fe20000000000 */
[----:B------:R-:W-:Y:S05]  /*02b0*/  @!P0 BRA `(.L_x_3) ;  /* 0x0000000000648947 */ /* 0x000fea0003800000 */
[----:B0-----:R-:W-:Y:S01]  /*02c0*/  LEA R11, R5, 0x1, 0x1 ;  /* 0x00000001050b7811 */ /* 0x001fe200078e08ff */
[----:B------:R-:W0:Y:S01]  /*02d0*/  LDCU UR5, c[0x0][0x3a0] ;  /* 0x00007400ff0577ac */ /* 0x000e220008000800 */
[----:B------:R-:W-:-:S05]  /*02e0*/  UMOV UR8, 0x1 ;  /* 0x0000000100087882 */ /* 0x000fca0000000000 */
.L_x_6:
[----:B0-----:R-:W-:Y:S01]  /*02f0*/  USHF.R.U32.HI UR6, URZ, 0x1, UR5 ;  /* 0x00000001ff067899 */ /* 0x001fe20008011605 */
[----:B------:R-:W-:Y:S05]  /*0300*/  BAR.SYNC.DEFER_BLOCKING 0x0 ;  /* 0x0000000000007b1d */ /* 0x000fea0000010000 */
[----:B------:R-:W-:Y:S01]  /*0310*/  ISETP.GE.U32.AND P0, PT, R5, UR6, PT ;  /* 0x0000000605007c0c */ /* 0x000fe2000bf06070 */
[----:B------:R-:W-:-:S12]  /*0320*/  BSSY.RECONVERGENT B0, `(.L_x_4) ;  /* 0x000000e000007945 */ /* 0x000fd80003800200 */
[----:B------:R-:W-:Y:S05]  /*0330*/  @P0 BRA `(.L_x_5) ;  /* 0x0000000000300947 */ /* 0x000fea0003800000 */
[----:B------:R-:W-:-:S04]  /*0340*/  IMAD R7, R11, UR8, RZ ;  /* 0x000000080b077c24 */ /* 0x000fc8000f8e02ff */
[C---:B------:R-:W-:Y:S02]  /*0350*/  VIADD R8, R7.reuse, 0xffffffff ;  /* 0xffffffff07087836 */ /* 0x040fe40000000000 */
[----:B------:R-:W-:Y:S02]  /*0360*/  VIADD R9, R7, UR8 ;  /* 0x0000000807097c36 */ /* 0x000fe40008000000 */
[C---:B------:R-:W-:Y:S01]  /*0370*/  VIADD R10, R8.reuse, UR8 ;  /* 0x00000008080a7c36 */ /* 0x040fe20008000000 */
[----:B------:R-:W-:-:S04]  /*0380*/  LEA.HI.SX32 R7, R8, R7, 0x1b ;  /* 0x0000000708077211 */ /* 0x000fc800078fdaff */
[----:B------:R-:W-:Y:S02]  /*0390*/  LEA.HI.SX32 R9, R10, R9, 0x1b ;  /* 0x000000090a097211 */ /* 0x000fe400078fdaff */
[----:B------:R-:W-:Y:S02]  /*03a0*/  LEA R7, R7, UR4, 0x2 ;  /* 0x0000000407077c11 */ /* 0x000fe4000f8e10ff */
[----:B------:R-:W-:-:S04]  /*03b0*/  LEA R9, R9, UR4, 0x2 ;  /* 0x0000000409097c11 */ /* 0x000fc8000f8e10ff */
[----:B------:R-:W-:Y:S04]  /*03c0*/  LDS R7, [R7+-0x4] ;  /* 0xfffffc0007077984 */ /* 0x000fe80000000800 */
[----:B------:R-:W0:Y:S02]  /*03d0*/  LDS R8, [R9+-0x4] ;  /* 0xfffffc0009087984 */ /* 0x000e240000000800 */
[----:B0-----:R-:W-:-:S05]  /*03e0*/  IMAD.IADD R8, R7, 0x1, R8 ;  /* 0x0000000107087824 */ /* 0x001fca00078e0208 */
[----:B------:R0:W-:Y:S02]  /*03f0*/  STS [R9+-0x4], R8 ;  /* 0xfffffc0809007388 */ /* 0x0001e40000000800 */
.L_x_5:
[----:B------:R-:W-:Y:S05]  /*0400*/  BSYNC.RECONVERGENT B0 ;  /* 0x0000000000007941 */ /* 0x000fea0003800200 */
.L_x_4:
[----:B------:R-:W-:Y:S02]  /*0410*/  UISETP.GT.U32.AND UP0, UPT, UR5, 0x3, UPT ;  /* 0x000000030500788c */ /* 0x000fe4000bf04070 */
[----:B------:R-:W-:Y:S01]  /*0420*/  USHF.L.U32 UR8, UR8, 0x1, URZ ;  /* 0x0000000108087899 */ /* 0x000fe200080006ff */
[----:B------:R-:W-:-:S06]  /*0430*/  UMOV UR5, UR6 ;  /* 0x0000000600057c82 */ /* 0x000fcc0008000000 */
[----:B------:R-:W-:Y:S05]  /*0440*/  BRA.U UP0, `(.L_x_6) ;  /* 0xfffffffd00a87547 */ /* 0x000fea000b83ffff */
.L_x_3:
[----:B------:R-:W-:Y:S01]  /*0450*/  ISETP.NE.AND P0, PT, R5, RZ, PT ;  /* 0x000000ff0500720c */ /* 0x000fe20003f05270 */
[----:B------:R-:W1:Y:S01]  /*0460*/  LDCU UR7, c[0x0][0x3a0] ;  /* 0x00007400ff0777ac */ /* 0x000e620008000800 */
[----:B------:R-:W-:Y:S11]  /*0470*/  BSSY.RECONVERGENT B0, `(.L_x_7) ;  /* 0x000000b000007945 */ /* 0x000ff60003800200 */
[----:B------:R-:W-:Y:S05]  /*0480*/  @P0 BRA `(.L_x_8) ;  /* 0x0000000000240947 */ /* 0x000fea0003800000 */
[----:B------:R-:W2:Y:S01]  /*0490*/  LDCU UR6, c[0x0][0x3a0] ;  /* 0x00007400ff0677ac */ /* 0x000ea20008000800 */
[----:B0-----:R-:W0:Y:S01]  /*04a0*/  LDC.64 R8, c[0x0][0x390] ;  /* 0x0000e400ff087b82 */ /* 0x001e220000000a00 */
[----:B--2---:R-:W-:-:S04]  /*04b0*/  UIADD3 UR5, UPT, UPT, UR6, -0x1, URZ ;  /* 0xffffffff06057890 */ /* 0x004fc8000fffe0ff */
[----:B------:R-:W-:Y:S01]  /*04c0*/  ULEA.HI UR5, UR5, UR6, URZ, 0x1b ;  /* 0x0000000605057291 */ /* 0x000fe2000f8fd8ff */
[----:B0-----:R-:W-:-:S03]  /*04d0*/  IMAD.WIDE.U32 R8, R0, 0x4, R8 ;  /* 0x0000000400087825 */ /* 0x001fc600078e0008 */
[----:B------:R-:W-:-:S09]  /*04e0*/  ULEA UR5, UR5, UR4, 0x2 ;  /* 0x0000000405057291 */ /* 0x000fd2000f8e10ff */
[----:B------:R-:W0:Y:S04]  /*04f0*/  LDS R7, [UR5+-0x4] ;  /* 0xfffffc05ff077984 */ /* 0x000e280008000800 */
[----:B------:R-:W-:Y:S04]  /*0500*/  STS [UR5+-0x4], RZ ;  /* 0xfffffcffff007988 */ /* 0x000fe80008000805 */
[----:B0-----:R2:W-:Y:S02]  /*0510*/  STG.E desc[UR10][R8.64], R7 ;  /* 0x0000000708007986 */ /* 0x0015e4000c10190a */
.L_x_8:
[----:B-1----:R-:W-:Y:S05]  /*0520*/  BSYNC.RECONVERGENT B0 ;  /* 0x0000000000007941 */ /* 0x002fea0003800200 */
.L_x_7:
[----:B------:R-:W-:-:S09]  /*0530*/  UISETP.GE.U32.AND UP0, UPT, UR7, 0x2, UPT ;  /* 0x000000020700788c */ /* 0x000fd2000bf06070 */
[----:B------:R-:W-:Y:S05]  /*0540*/  BRA.U !UP0, `(.L_x_9) ;  /* 0x0000000108647547 */ /* 0x000fea000b800000 */
[----:B0-----:R-:W-:Y:S01]  /*0550*/  LEA R11, R5, 0x1, 0x1 ;  /* 0x00000001050b7811 */ /* 0x001fe200078e08ff */
[----:B------:R-:W0:Y:S01]  /*0560*/  LDCU UR7, c[0x0][0x3a0] ;  /* 0x00007400ff0777ac */ /* 0x000e220008000800 */
[----:B------:R-:W-:-:S05]  /*0570*/  UMOV UR5, 0x1 ;  /* 0x0000000100057882 */ /* 0x000fca0000000000 */
.L_x_12:
[----:B------:R-:W-:Y:S01]  /*0580*/  BAR.SYNC.DEFER_BLOCKING 0x0 ;  /* 0x0000000000007b1d */ /* 0x000fe20000010000 */
[----:B------:R-:W-:Y:S01]  /*0590*/  ISETP.GE.AND P0, PT, R5, UR5, PT ;  /* 0x0000000505007c0c */ /* 0x000fe2000bf06270 */
[----:B------:R-:W-:Y:S02]  /*05a0*/  USHF.L.U32 UR5, UR5, 0x1, URZ ;  /* 0x0000000105057899 */ /* 0x000fe400080006ff */
[----:B------:R-:W-:Y:S02]  /*05b0*/  USHF.R.S32.HI UR8, URZ, 0x1, UR8 ;  /* 0x00000001ff087899 */ /* 0x000fe40008011408 */
[----:B------:R-:W-:Y:S08]  /*05c0*/  BSSY.RECONVERGENT B0, `(.L_x_10) ;  /* 0x000000f000007945 */ /* 0x000ff00003800200 */
[----:B-1----:R-:W-:Y:S05]  /*05d0*/  @P0 BRA `(.L_x_11) ;  /* 0x0000000000340947 */ /* 0x002fea0003800000 */
[----:B--2---:R-:W-:-:S04]  /*05e0*/  IMAD R7, R11, UR8, RZ ;  /* 0x000000080b077c24 */ /* 0x004fc8000f8e02ff */
[C---:B------:R-:W-:Y:S02]  /*05f0*/  VIADD R8, R7.reuse, 0xffffffff ;  /* 0xffffffff07087836 */ /* 0x040fe40000000000 */
[----:B------:R-:W-:Y:S02]  /*0600*/  VIADD R9, R7, UR8 ;  /* 0x0000000807097c36 */ /* 0x000fe40008000000 */
[C---:B------:R-:W-:Y:S01]  /*0610*/  VIADD R10, R8.reuse, UR8 ;  /* 0x00000008080a7c36 */ /* 0x040fe20008000000 */
[----:B------:R-:W-:-:S04]  /*0620*/  LEA.HI.SX32 R7, R8, R7, 0x1b ;  /* 0x0000000708077211 */ /* 0x000fc800078fdaff */
[----:B------:R-:W-:Y:S02]  /*0630*/  LEA.HI.SX32 R9, R10, R9, 0x1b ;  /* 0x000000090a097211 */ /* 0x000fe400078fdaff */
[----:B------:R-:W-:Y:S02]  /*0640*/  LEA R7, R7, UR4, 0x2 ;  /* 0x0000000407077c11 */ /* 0x000fe4000f8e10ff */
[----:B------:R-:W-:-:S03]  /*0650*/  LEA R9, R9, UR4, 0x2 ;  /* 0x0000000409097c11 */ /* 0x000fc6000f8e10ff */
[----:B------:R-:W-:Y:S04]  /*0660*/  LDS R8, [R7+-0x4] ;  /* 0xfffffc0007087984 */ /* 0x000fe80000000800 */
[----:B------:R-:W1:Y:S02]  /*0670*/  LDS R10, [R9+-0x4] ;  /* 0xfffffc00090a7984 */ /* 0x000e640000000800 */
[----:B-1----:R-:W-:Y:S02]  /*0680*/  IMAD.IADD R8, R8, 0x1, R10 ;  /* 0x0000000108087824 */ /* 0x002fe400078e020a */
[----:B------:R1:W-:Y:S04]  /*0690*/  STS [R7+-0x4], R10 ;  /* 0xfffffc0a07007388 */ /* 0x0003e80000000800 */
[----:B------:R1:W-:Y:S02]  /*06a0*/  STS [R9+-0x4], R8 ;  /* 0xfffffc0809007388 */ /* 0x0003e40000000800 */
.L_x_11:
[----:B0-----:R-:W-:Y:S05]  /*06b0*/  BSYNC.RECONVERGENT B0 ;  /* 0x0000000000007941 */ /* 0x001fea0003800200 */
.L_x_10:
[----:B------:R-:W-:-:S09]  /*06c0*/  UISETP.GE.U32.AND UP0, UPT, UR5, UR7, UPT ;  /* 0x000000070500728c */ /* 0x000fd2000bf06070 */
[----:B------:R-:W-:Y:S05]  /*06d0*/  BRA.U !UP0, `(.L_x_12) ;  /* 0xfffffffd08a87547 */ /* 0x000fea000b83ffff */
.L_x_9:
[----:B------:R-:W3:Y:S01]  /*06e0*/  LDCU UR6, c[0x0][0x398] ;  /* 0x00007300ff0677ac */ /* 0x000ee20008000800 */
[----:B------:R-:W-:Y:S01]  /*06f0*/  BAR.SYNC.DEFER_BLOCKING 0x0 ;  /* 0x0000000000007b1d */ /* 0x000fe20000010000 */
[----:B---3--:R-:W-:-:S13]  /*0700*/  ISETP.GE.U32.AND P0, PT, R2, UR6, PT ;  /* 0x0000000602007c0c */ /* 0x008fda000bf06070 */
[----:B------:R-:W-:Y:S05]  /*0710*/  @P0 EXIT ;  /* 0x000000000000094d */ /* 0x000fea0003800000 */
[----:B------:R-:W3:Y:S01]  /*0720*/  LDS R5, [R6] ;  /* 0x0000000006057984 */ /* 0x000ee20000000800 */
[----:B012---:R-:W0:Y:S01]  /*0730*/  LDC.64 R8, c[0x0][0x380] ;  /* 0x0000e000ff087b82 */ /* 0x007e220000000a00 */
[----:B------:R-:W-:-:S05]  /*0740*/  IMAD R7, R0, UR7, R3 ;  /* 0x0000000700077c24 */ /* 0x000fca000f8e0203 */
[----:B------:R-:W-:Y:S01]  /*0750*/  ISETP.GE.U32.AND P0, PT, R7, UR6, PT ;  /* 0x0000000607007c0c */ /* 0x000fe2000bf06070 */
[----:B0-----:R-:W-:-:S05]  /*0760*/  IMAD.WIDE.U32 R2, R2, 0x4, R8 ;  /* 0x0000000402027825 */ /* 0x001fca00078e0008 */
[----:B---3--:R0:W-:Y:S07]  /*0770*/  STG.E desc[UR10][R2.64], R5 ;  /* 0x0000000502007986 */ /* 0x0081ee000c10190a */
[----:B------:R-:W-:Y:S05]  /*0780*/  @P0 EXIT ;  /* 0x000000000000094d */ /* 0x000fea0003800000 */
[----:B0-----:R-:W0:Y:S01]  /*0790*/  LDS R5, [R4] ;  /* 0x0000000004057984 */ /* 0x001e220000000800 */
[----:B------:R-:W-:-:S05]  /*07a0*/  IMAD.WIDE.U32 R2, R7, 0x4, R8 ;  /* 0x0000000407027825 */ /* 0x000fca00078e0008 */
[----:B0-----:R-:W-:Y:S01]  /*07b0*/  STG.E desc[UR10][R2.64], R5 ;  /* 0x0000000502007986 */ /* 0x001fe2000c10190a */
[----:B------:R-:W-:Y:S05]  /*07c0*/  EXIT ;  /* 0x000000000000794d */ /* 0x000fea0003800000 */
.L_x_13:
        /* <DEDUP_REMOVED lines=11> */
.L_x_15:


//--------------------- .nv.shared.gpu_add_block_sums --------------------------
	.section	.nv.shared.gpu_add_block_sums,"aw",@nobits
	.sectionflags	@""
	.align	16
	.zero		1024


//--------------------- .nv.shared.reserved.0     --------------------------
	.section	.nv.shared.reserved.0,"aw",@nobits
	.weak		__nv_reservedSMEM_offset_0_alias
	.size		__nv_reservedSMEM_offset_0_alias, 0, 64
	.other		__nv_reservedSMEM_offset_0_alias,@"STO_CUDA_RESERVED_SHARED STV_DEFAULT"
__nv_reservedSMEM_offset_0_alias:
	.zero		0
	.zero		64


//--------------------- .nv.shared.gpu_prescan    --------------------------
	.section	.nv.shared.gpu_prescan,"aw",@nobits
	.sectionflags	@""
	.align	16
	.zero		1024


//--------------------- .nv.constant0.gpu_add_block_sums --------------------------
	.section	.nv.constant0.gpu_add_block_sums,"a",@progbits
	.sectionflags	@""
	.align	4
.nv.constant0.gpu_add_block_sums:
	.zero		920


//--------------------- .nv.constant0.gpu_prescan --------------------------
	.section	.nv.constant0.gpu_prescan,"a",@progbits
	.sectionflags	@""
	.align	4
.nv.constant0.gpu_prescan:
	.zero		932


//--------------------- SYMBOLS --------------------------

	.type		.nv.reservedSmem.offset0,@object
	.size		.nv.reservedSmem.offset0,0x4
	.type		.nv.reservedSmem.cap,@object
	.size		.nv.reservedSmem.cap,0x4
